//
// Generated by NVIDIA NVVM Compiler
//
// Compiler Build ID: CL-36424714
// Cuda compilation tools, release 13.0, V13.0.88
// Based on NVVM 20.0.0
//

.version 9.0
.target sm_100
.address_size 64

	// .globl	_Z15dijkstra_kerneliPiS_S_S_

.visible .entry _Z15dijkstra_kerneliPiS_S_S_(
	.param .u32 _Z15dijkstra_kerneliPiS_S_S__param_0,
	.param .u64 .ptr .align 1 _Z15dijkstra_kerneliPiS_S_S__param_1,
	.param .u64 .ptr .align 1 _Z15dijkstra_kerneliPiS_S_S__param_2,
	.param .u64 .ptr .align 1 _Z15dijkstra_kerneliPiS_S_S__param_3,
	.param .u64 .ptr .align 1 _Z15dijkstra_kerneliPiS_S_S__param_4
)
{
	.reg .pred 	%p<64>;
	.reg .b32 	%r<161>;
	.reg .b64 	%rd<59>;

	ld.param.u32 	%r68, [_Z15dijkstra_kerneliPiS_S_S__param_0];
	ld.param.u64 	%rd23, [_Z15dijkstra_kerneliPiS_S_S__param_1];
	ld.param.u64 	%rd24, [_Z15dijkstra_kerneliPiS_S_S__param_2];
	ld.param.u64 	%rd25, [_Z15dijkstra_kerneliPiS_S_S__param_3];
	ld.param.u64 	%rd26, [_Z15dijkstra_kerneliPiS_S_S__param_4];
	cvta.to.global.u64 	%rd1, %rd23;
	cvta.to.global.u64 	%rd2, %rd24;
	cvta.to.global.u64 	%rd3, %rd25;
	cvta.to.global.u64 	%rd4, %rd26;
	mov.u32 	%r1, %ctaid.x;
	mov.u32 	%r2, %tid.x;
	setp.ge.s32 	%p1, %r2, %r68;
	@%p1 bra 	$L__BB0_2;
	mul.wide.u32 	%rd27, %r2, 4;
	add.s64 	%rd28, %rd4, %rd27;
	mov.b32 	%r69, 0;
	st.global.u32 	[%rd28], %r69;
	add.s64 	%rd29, %rd3, %rd27;
	mov.b32 	%r70, 2147483647;
	st.global.u32 	[%rd29], %r70;
	mad.lo.s32 	%r71, %r68, %r1, %r2;
	mul.wide.u32 	%rd30, %r71, 4;
	add.s64 	%rd31, %rd2, %rd30;
	st.global.u32 	[%rd31], %r70;
$L__BB0_2:
	bar.sync 	0;
	setp.ne.s32 	%p2, %r2, 0;
	@%p2 bra 	$L__BB0_4;
	mad.lo.s32 	%r72, %r68, %r1, %r1;
	mul.wide.s32 	%rd32, %r72, 4;
	add.s64 	%rd33, %rd2, %rd32;
	mov.b32 	%r73, 0;
	st.global.u32 	[%rd33], %r73;
$L__BB0_4:
	bar.sync 	0;
	setp.lt.s32 	%p3, %r68, 2;
	@%p3 bra 	$L__BB0_61;
	mul.lo.s32 	%r3, %r68, %r1;
	and.b32  	%r4, %r68, 3;
	and.b32  	%r5, %r68, 2147483644;
	add.s32 	%r6, %r68, -2;
	mov.b32 	%r138, 0;
$L__BB0_6:
	mov.u32 	%r7, %r138;
	setp.lt.u32 	%p4, %r68, 4;
	mov.b32 	%r142, -1;
	mov.b32 	%r143, 2147483647;
	mov.b32 	%r151, 0;
	@%p4 bra 	$L__BB0_17;
	mov.b32 	%r142, -1;
	mov.b32 	%r143, 2147483647;
	mov.b32 	%r139, 0;
$L__BB0_8:
	cvt.u64.u32 	%rd5, %r139;
	mul.wide.u32 	%rd34, %r139, 4;
	add.s64 	%rd6, %rd4, %rd34;
	ld.global.u32 	%r82, [%rd6];
	setp.ne.s32 	%p5, %r82, 0;
	@%p5 bra 	$L__BB0_10;
	cvt.u32.u64 	%r83, %rd5;
	add.s32 	%r84, %r83, %r3;
	mul.wide.u32 	%rd35, %r84, 4;
	add.s64 	%rd36, %rd2, %rd35;
	ld.global.u32 	%r85, [%rd36];
	setp.gt.s32 	%p6, %r85, %r143;
	selp.b32 	%r142, %r142, %r83, %p6;
	min.s32 	%r143, %r85, %r143;
$L__BB0_10:
	ld.global.u32 	%r86, [%rd6+4];
	setp.ne.s32 	%p7, %r86, 0;
	cvt.u64.u32 	%rd37, %r3;
	add.s64 	%rd38, %rd5, %rd37;
	shl.b64 	%rd39, %rd38, 2;
	add.s64 	%rd7, %rd2, %rd39;
	@%p7 bra 	$L__BB0_12;
	cvt.u32.u64 	%r87, %rd5;
	add.s32 	%r88, %r87, 1;
	ld.global.u32 	%r89, [%rd7+4];
	setp.gt.s32 	%p8, %r89, %r143;
	selp.b32 	%r142, %r142, %r88, %p8;
	min.s32 	%r143, %r89, %r143;
$L__BB0_12:
	ld.global.u32 	%r90, [%rd6+8];
	setp.ne.s32 	%p9, %r90, 0;
	@%p9 bra 	$L__BB0_14;
	cvt.u32.u64 	%r91, %rd5;
	add.s32 	%r92, %r91, 2;
	ld.global.u32 	%r93, [%rd7+8];
	setp.gt.s32 	%p10, %r93, %r143;
	selp.b32 	%r142, %r142, %r92, %p10;
	min.s32 	%r143, %r93, %r143;
$L__BB0_14:
	ld.global.u32 	%r94, [%rd6+12];
	setp.ne.s32 	%p11, %r94, 0;
	@%p11 bra 	$L__BB0_16;
	cvt.u32.u64 	%r95, %rd5;
	add.s32 	%r96, %r95, 3;
	ld.global.u32 	%r97, [%rd7+12];
	setp.gt.s32 	%p12, %r97, %r143;
	selp.b32 	%r142, %r142, %r96, %p12;
	min.s32 	%r143, %r97, %r143;
$L__BB0_16:
	cvt.u32.u64 	%r98, %rd5;
	add.s32 	%r139, %r98, 4;
	setp.ne.s32 	%p13, %r139, %r5;
	mov.u32 	%r151, %r5;
	@%p13 bra 	$L__BB0_8;
$L__BB0_17:
	setp.eq.s32 	%p14, %r4, 0;
	@%p14 bra 	$L__BB0_26;
	cvt.u64.u32 	%rd8, %r151;
	mul.wide.u32 	%rd40, %r151, 4;
	add.s64 	%rd9, %rd4, %rd40;
	ld.global.u32 	%r99, [%rd9];
	setp.ne.s32 	%p15, %r99, 0;
	@%p15 bra 	$L__BB0_20;
	add.s32 	%r100, %r151, %r3;
	mul.wide.u32 	%rd41, %r100, 4;
	add.s64 	%rd42, %rd2, %rd41;
	ld.global.u32 	%r101, [%rd42];
	setp.gt.s32 	%p16, %r101, %r143;
	selp.b32 	%r142, %r142, %r151, %p16;
	min.s32 	%r143, %r101, %r143;
$L__BB0_20:
	setp.eq.s32 	%p17, %r4, 1;
	@%p17 bra 	$L__BB0_26;
	ld.global.u32 	%r102, [%rd9+4];
	setp.ne.s32 	%p18, %r102, 0;
	cvt.u64.u32 	%rd43, %r3;
	add.s64 	%rd44, %rd8, %rd43;
	shl.b64 	%rd45, %rd44, 2;
	add.s64 	%rd10, %rd2, %rd45;
	@%p18 bra 	$L__BB0_23;
	ld.global.u32 	%r103, [%rd10+4];
	setp.gt.s32 	%p19, %r103, %r143;
	add.s32 	%r104, %r151, 1;
	selp.b32 	%r142, %r142, %r104, %p19;
	min.s32 	%r143, %r103, %r143;
$L__BB0_23:
	setp.eq.s32 	%p20, %r4, 2;
	@%p20 bra 	$L__BB0_26;
	ld.global.u32 	%r105, [%rd9+8];
	setp.ne.s32 	%p21, %r105, 0;
	@%p21 bra 	$L__BB0_26;
	ld.global.u32 	%r106, [%rd10+8];
	setp.gt.s32 	%p22, %r106, %r143;
	add.s32 	%r107, %r151, 2;
	selp.b32 	%r142, %r142, %r107, %p22;
$L__BB0_26:
	setp.lt.u32 	%p23, %r68, 4;
	mul.wide.s32 	%rd46, %r142, 4;
	add.s64 	%rd47, %rd4, %rd46;
	mov.b32 	%r109, 1;
	st.global.u32 	[%rd47], %r109;
	bar.sync 	0;
	mul.lo.s32 	%r42, %r142, %r68;
	add.s32 	%r110, %r142, %r3;
	mul.wide.s32 	%rd48, %r110, 4;
	add.s64 	%rd11, %rd2, %rd48;
	mov.b32 	%r160, 0;
	@%p23 bra 	$L__BB0_45;
	mov.b32 	%r159, 0;
$L__BB0_28:
	add.s32 	%r112, %r159, %r42;
	mul.wide.s32 	%rd49, %r112, 4;
	add.s64 	%rd12, %rd1, %rd49;
	ld.global.u32 	%r113, [%rd12];
	mul.wide.u32 	%rd50, %r159, 4;
	add.s64 	%rd13, %rd4, %rd50;
	ld.global.u32 	%r114, [%rd13];
	setp.ne.s32 	%p24, %r114, 0;
	setp.eq.s32 	%p25, %r113, 0;
	add.s64 	%rd14, %rd3, %rd50;
	or.pred  	%p26, %p24, %p25;
	@%p26 bra 	$L__BB0_32;
	ld.global.u32 	%r45, [%rd11];
	setp.eq.s32 	%p27, %r45, 2147483647;
	@%p27 bra 	$L__BB0_32;
	add.s32 	%r46, %r45, %r113;
	add.s32 	%r115, %r159, %r3;
	mul.wide.u32 	%rd51, %r115, 4;
	add.s64 	%rd15, %rd2, %rd51;
	ld.global.u32 	%r116, [%rd15];
	setp.ge.s32 	%p28, %r46, %r116;
	@%p28 bra 	$L__BB0_32;
	st.global.u32 	[%rd15], %r46;
	st.global.u32 	[%rd14], %r46;
$L__BB0_32:
	ld.global.u32 	%r117, [%rd12+4];
	ld.global.u32 	%r118, [%rd13+4];
	setp.ne.s32 	%p29, %r118, 0;
	setp.eq.s32 	%p30, %r117, 0;
	add.s32 	%r119, %r159, %r3;
	mul.wide.u32 	%rd52, %r119, 4;
	add.s64 	%rd16, %rd2, %rd52;
	or.pred  	%p31, %p29, %p30;
	@%p31 bra 	$L__BB0_36;
	ld.global.u32 	%r48, [%rd11];
	setp.eq.s32 	%p32, %r48, 2147483647;
	@%p32 bra 	$L__BB0_36;
	add.s32 	%r49, %r48, %r117;
	ld.global.u32 	%r120, [%rd16+4];
	setp.ge.s32 	%p33, %r49, %r120;
	@%p33 bra 	$L__BB0_36;
	st.global.u32 	[%rd16+4], %r49;
	st.global.u32 	[%rd14+4], %r49;
$L__BB0_36:
	ld.global.u32 	%r121, [%rd12+8];
	ld.global.u32 	%r122, [%rd13+8];
	setp.ne.s32 	%p34, %r122, 0;
	setp.eq.s32 	%p35, %r121, 0;
	or.pred  	%p36, %p34, %p35;
	@%p36 bra 	$L__BB0_40;
	ld.global.u32 	%r51, [%rd11];
	setp.eq.s32 	%p37, %r51, 2147483647;
	@%p37 bra 	$L__BB0_40;
	add.s32 	%r52, %r51, %r121;
	ld.global.u32 	%r123, [%rd16+8];
	setp.ge.s32 	%p38, %r52, %r123;
	@%p38 bra 	$L__BB0_40;
	st.global.u32 	[%rd16+8], %r52;
	st.global.u32 	[%rd14+8], %r52;
$L__BB0_40:
	ld.global.u32 	%r124, [%rd12+12];
	ld.global.u32 	%r125, [%rd13+12];
	setp.ne.s32 	%p39, %r125, 0;
	setp.eq.s32 	%p40, %r124, 0;
	or.pred  	%p41, %p39, %p40;
	@%p41 bra 	$L__BB0_44;
	ld.global.u32 	%r54, [%rd11];
	setp.eq.s32 	%p42, %r54, 2147483647;
	@%p42 bra 	$L__BB0_44;
	add.s32 	%r55, %r54, %r124;
	ld.global.u32 	%r126, [%rd16+12];
	setp.ge.s32 	%p43, %r55, %r126;
	@%p43 bra 	$L__BB0_44;
	st.global.u32 	[%rd16+12], %r55;
	st.global.u32 	[%rd14+12], %r55;
$L__BB0_44:
	add.s32 	%r159, %r159, 4;
	setp.ne.s32 	%p44, %r159, %r5;
	mov.u32 	%r160, %r5;
	@%p44 bra 	$L__BB0_28;
$L__BB0_45:
	setp.eq.s32 	%p45, %r4, 0;
	@%p45 bra 	$L__BB0_60;
	add.s32 	%r127, %r160, %r42;
	mul.wide.s32 	%rd53, %r127, 4;
	add.s64 	%rd17, %rd1, %rd53;
	ld.global.u32 	%r128, [%rd17];
	cvt.u64.u32 	%rd18, %r160;
	mul.wide.u32 	%rd54, %r160, 4;
	add.s64 	%rd19, %rd4, %rd54;
	ld.global.u32 	%r129, [%rd19];
	setp.ne.s32 	%p46, %r129, 0;
	setp.eq.s32 	%p47, %r128, 0;
	add.s64 	%rd20, %rd3, %rd54;
	or.pred  	%p48, %p46, %p47;
	@%p48 bra 	$L__BB0_50;
	ld.global.u32 	%r59, [%rd11];
	setp.eq.s32 	%p49, %r59, 2147483647;
	@%p49 bra 	$L__BB0_50;
	add.s32 	%r60, %r59, %r128;
	add.s32 	%r130, %r160, %r3;
	mul.wide.u32 	%rd55, %r130, 4;
	add.s64 	%rd21, %rd2, %rd55;
	ld.global.u32 	%r131, [%rd21];
	setp.ge.s32 	%p50, %r60, %r131;
	@%p50 bra 	$L__BB0_50;
	st.global.u32 	[%rd21], %r60;
	st.global.u32 	[%rd20], %r60;
$L__BB0_50:
	setp.eq.s32 	%p51, %r4, 1;
	@%p51 bra 	$L__BB0_60;
	ld.global.u32 	%r132, [%rd17+4];
	ld.global.u32 	%r133, [%rd19+4];
	setp.ne.s32 	%p52, %r133, 0;
	setp.eq.s32 	%p53, %r132, 0;
	cvt.u64.u32 	%rd56, %r3;
	add.s64 	%rd57, %rd18, %rd56;
	shl.b64 	%rd58, %rd57, 2;
	add.s64 	%rd22, %rd2, %rd58;
	or.pred  	%p54, %p52, %p53;
	@%p54 bra 	$L__BB0_55;
	ld.global.u32 	%r62, [%rd11];
	setp.eq.s32 	%p55, %r62, 2147483647;
	@%p55 bra 	$L__BB0_55;
	add.s32 	%r63, %r62, %r132;
	ld.global.u32 	%r134, [%rd22+4];
	setp.ge.s32 	%p56, %r63, %r134;
	@%p56 bra 	$L__BB0_55;
	st.global.u32 	[%rd22+4], %r63;
	st.global.u32 	[%rd20+4], %r63;
$L__BB0_55:
	setp.eq.s32 	%p57, %r4, 2;
	@%p57 bra 	$L__BB0_60;
	ld.global.u32 	%r135, [%rd17+8];
	ld.global.u32 	%r136, [%rd19+8];
	setp.ne.s32 	%p58, %r136, 0;
	setp.eq.s32 	%p59, %r135, 0;
	or.pred  	%p60, %p58, %p59;
	@%p60 bra 	$L__BB0_60;
	ld.global.u32 	%r65, [%rd11];
	setp.eq.s32 	%p61, %r65, 2147483647;
	@%p61 bra 	$L__BB0_60;
	add.s32 	%r66, %r65, %r135;
	ld.global.u32 	%r137, [%rd22+8];
	setp.ge.s32 	%p62, %r66, %r137;
	@%p62 bra 	$L__BB0_60;
	st.global.u32 	[%rd22+8], %r66;
	st.global.u32 	[%rd20+8], %r66;
$L__BB0_60:
	bar.sync 	0;
	add.s32 	%r138, %r7, 1;
	setp.ne.s32 	%p63, %r7, %r6;
	@%p63 bra 	$L__BB0_6;
$L__BB0_61:
	ret;

}


// ===== COMPILED SASS (sm_100) =====

	.target	sm_100

	.elftype	@"ET_EXEC"


//--------------------- .note.nv.tkinfo           --------------------------
	.section	.note.nv.tkinfo,"",@"SHT_NOTE"
	.sectionflags	@"SHF_NOTE_NV_TKINFO"
	.tkinfo
        /*0018*/ 	.word	0x00000002
        /*0030*/ 	.string	""
        /*0030*/ 	.string	"ptxas"
        /*0030*/ 	.string	"Cuda compilation tools, release 13.0, V13.0.88"
        /*0030*/ 	.string	"Build cuda_13.0.r13.0/compiler.36424714_0"
        /*0030*/ 	.string	"-arch sm_100 -m 64 "



//--------------------- .note.nv.cuinfo           --------------------------
	.section	.note.nv.cuinfo,"",@"SHT_NOTE"
	.sectionflags	@"SHF_NOTE_NV_CUINFO"
        /*0018*/ 	.short	0x0002
        /*001a*/ 	.short	0x0064
        /*001c*/ 	.short	0x0082
	.zero		2


//--------------------- .nv.info                  --------------------------
	.section	.nv.info,"",@"SHT_CUDA_INFO"
	.align	4


	//----- nvinfo : EIATTR_REGCOUNT
	.align		4
        /*0000*/ 	.byte	0x04, 0x2f
        /*0002*/ 	.short	(.L_1 - .L_0)
	.align		4
.L_0:
        /*0004*/ 	.word	index@(_Z15dijkstra_kerneliPiS_S_S_)
        /*0008*/ 	.word	0x0000001f


	//----- nvinfo : EIATTR_FRAME_SIZE
	.align		4
.L_1:
        /*000c*/ 	.byte	0x04, 0x11
        /*000e*/ 	.short	(.L_3 - .L_2)
	.align		4
.L_2:
        /*0010*/ 	.word	index@(_Z15dijkstra_kerneliPiS_S_S_)
        /*0014*/ 	.word	0x00000000


	//----- nvinfo : EIATTR_MIN_STACK_SIZE
	.align		4
.L_3:
        /*0018*/ 	.byte	0x04, 0x12
        /*001a*/ 	.short	(.L_5 - .L_4)
	.align		4
.L_4:
        /*001c*/ 	.word	index@(_Z15dijkstra_kerneliPiS_S_S_)
        /*0020*/ 	.word	0x00000000
.L_5:


//--------------------- .nv.compat                --------------------------
	.section	.nv.compat,"",@"SHT_CUDA_COMPAT_INFO"
	.align	4
        /*0000*/ 	.byte	0x02, 0x09, 0x00, 0x00, 0x02, 0x02, 0x01, 0x00, 0x02, 0x05, 0x05, 0x00, 0x03, 0x07, 0x01, 0x01
        /*0010*/ 	.byte	0x02, 0x03, 0x00, 0x00, 0x02, 0x06, 0x01, 0x00, 0x04, 0x0b, 0x08, 0x00, 0x09, 0x00, 0x00, 0x00
        /*0020*/ 	.byte	0x00, 0x00, 0x00, 0x00


//--------------------- .nv.info._Z15dijkstra_kerneliPiS_S_S_ --------------------------
	.section	.nv.info._Z15dijkstra_kerneliPiS_S_S_,"",@"SHT_CUDA_INFO"
	.sectionflags	@""
	.align	4


	//----- nvinfo : EIATTR_CUDA_API_VERSION
	.align		4
        /*0000*/ 	.byte	0x04, 0x37
        /*0002*/ 	.short	(.L_7 - .L_6)
.L_6:
        /*0004*/ 	.word	0x00000082


	//----- nvinfo : EIATTR_KPARAM_INFO
	.align		4
.L_7:
        /*0008*/ 	.byte	0x04, 0x17
        /*000a*/ 	.short	(.L_9 - .L_8)
.L_8:
        /*000c*/ 	.word	0x00000000
        /*0010*/ 	.short	0x0004
        /*0012*/ 	.short	0x0020
        /*0014*/ 	.byte	0x00, 0xf5, 0x21, 0x00


	//----- nvinfo : EIATTR_KPARAM_INFO
	.align		4
.L_9:
        /*0018*/ 	.byte	0x04, 0x17
        /*001a*/ 	.short	(.L_11 - .L_10)
.L_10:
        /*001c*/ 	.word	0x00000000
        /*0020*/ 	.short	0x0003
        /*0022*/ 	.short	0x0018
        /*0024*/ 	.byte	0x00, 0xf5, 0x21, 0x00


	//----- nvinfo : EIATTR_KPARAM_INFO
	.align		4
.L_11:
        /*0028*/ 	.byte	0x04, 0x17
        /*002a*/ 	.short	(.L_13 - .L_12)
.L_12:
        /*002c*/ 	.word	0x00000000
        /*0030*/ 	.short	0x0002
        /*0032*/ 	.short	0x0010
        /*0034*/ 	.byte	0x00, 0xf5, 0x21, 0x00


	//----- nvinfo : EIATTR_KPARAM_INFO
	.align		4
.L_13:
        /*0038*/ 	.byte	0x04, 0x17
        /*003a*/ 	.short	(.L_15 - .L_14)
.L_14:
        /*003c*/ 	.word	0x00000000
        /*0040*/ 	.short	0x0001
        /*0042*/ 	.short	0x0008
        /*0044*/ 	.byte	0x00, 0xf5, 0x21, 0x00


	//----- nvinfo : EIATTR_KPARAM_INFO
	.align		4
.L_15:
        /*0048*/ 	.byte	0x04, 0x17
        /*004a*/ 	.short	(.L_17 - .L_16)
.L_16:
        /*004c*/ 	.word	0x00000000
        /*0050*/ 	.short	0x0000
        /*0052*/ 	.short	0x0000
        /*0054*/ 	.byte	0x00, 0xf0, 0x11, 0x00


	//----- nvinfo : EIATTR_SPARSE_MMA_MASK
	.align		4
.L_17:
        /*0058*/ 	.byte	0x03, 0x50
        /*005a*/ 	.short	0x0000


	//----- nvinfo : EIATTR_MAXREG_COUNT
	.align		4
        /*005c*/ 	.byte	0x03, 0x1b
        /*005e*/ 	.short	0x00ff


	//----- nvinfo : EIATTR_NUM_BARRIERS
	.align		4
        /*0060*/ 	.byte	0x02, 0x4c
        /*0062*/ 	.byte	0x01
	.zero		1


	//----- nvinfo : EIATTR_MERCURY_ISA_VERSION
	.align		4
        /*0064*/ 	.byte	0x03, 0x5f
        /*0066*/ 	.short	0x0101


	//----- nvinfo : EIATTR_VRC_CTA_INIT_COUNT
	.align		4
        /*0068*/ 	.byte	0x02, 0x4a
	.zero		1
	.zero		1


	//----- nvinfo : EIATTR_EXIT_INSTR_OFFSETS
	.align		4
        /*006c*/ 	.byte	0x04, 0x1c
        /*006e*/ 	.short	(.L_19 - .L_18)


	//   ....[0]....
.L_18:
        /*0070*/ 	.word	0x000001c0


	//   ....[1]....
        /*0074*/ 	.word	0x000010c0


	//----- nvinfo : EIATTR_CRS_STACK_SIZE
	.align		4
.L_19:
        /*0078*/ 	.byte	0x04, 0x1e
        /*007a*/ 	.short	(.L_21 - .L_20)
.L_20:
        /*007c*/ 	.word	0x00000000


	//----- nvinfo : EIATTR_CBANK_PARAM_SIZE
	.align		4
.L_21:
        /*0080*/ 	.byte	0x03, 0x19
        /*0082*/ 	.short	0x0028


	//----- nvinfo : EIATTR_PARAM_CBANK
	.align		4
        /*0084*/ 	.byte	0x04, 0x0a
        /*0086*/ 	.short	(.L_23 - .L_22)
	.align		4
.L_22:
        /*0088*/ 	.word	index@(.nv.constant0._Z15dijkstra_kerneliPiS_S_S_)
        /*008c*/ 	.short	0x0380
        /*008e*/ 	.short	0x0028


	//----- nvinfo : EIATTR_SW_WAR
	.align		4
.L_23:
        /*0090*/ 	.byte	0x04, 0x36
        /*0092*/ 	.short	(.L_25 - .L_24)
.L_24:
        /*0094*/ 	.word	0x00000008
.L_25:


//--------------------- .nv.callgraph             --------------------------
	.section	.nv.callgraph,"",@"SHT_CUDA_CALLGRAPH"
	.align	4
	.sectionentsize	8
	.align		4
        /*0000*/ 	.word	0x00000000
	.align		4
        /*0004*/ 	.word	0xffffffff
	.align		4
        /*0008*/ 	.word	0x00000000
	.align		4
        /*000c*/ 	.word	0xfffffffe
	.align		4
        /*0010*/ 	.word	0x00000000
	.align		4
        /*0014*/ 	.word	0xfffffffd
	.align		4
        /*0018*/ 	.word	0x00000000
	.align		4
        /*001c*/ 	.word	0xfffffffc


//--------------------- .text._Z15dijkstra_kerneliPiS_S_S_ --------------------------
	.section	.text._Z15dijkstra_kerneliPiS_S_S_,"ax",@progbits
	.align	128
        .global         _Z15dijkstra_kerneliPiS_S_S_
        .type           _Z15dijkstra_kerneliPiS_S_S_,@function
        .size           _Z15dijkstra_kerneliPiS_S_S_,(.L_x_18 - _Z15dijkstra_kerneliPiS_S_S_)
        .other          _Z15dijkstra_kerneliPiS_S_S_,@"STO_CUDA_ENTRY STV_DEFAULT"
_Z15dijkstra_kerneliPiS_S_S_:
.text._Z15dijkstra_kerneliPiS_S_S_:
[----:B------:R-:W-:Y:S01]  /*0000*/  LDC R1, c[0x0][0x37c] ;  /* 0x0000df00ff017b82 */ /* 0x000fe20000000800 */
[----:B------:R-:W0:Y:S07]  /*0010*/  S2R R13, SR_TID.X ;  /* 0x00000000000d7919 */ /* 0x000e2e0000002100 */
[----:B------:R-:W1:Y:S01]  /*0020*/  LDC R0, c[0x0][0x380] ;  /* 0x0000e000ff007b82 */ /* 0x000e620000000800 */
[----:B------:R-:W2:Y:S01]  /*0030*/  LDCU.64 UR6, c[0x0][0x358] ;  /* 0x00006b00ff0677ac */ /* 0x000ea20008000a00 */
[----:B------:R-:W-:Y:S01]  /*0040*/  BSSY.RECONVERGENT B0, `(.L_x_0) ;  /* 0x0000014000007945 */ /* 0x000fe20003800200 */
[----:B------:R-:W3:Y:S01]  /*0050*/  S2R R21, SR_CTAID.X ;  /* 0x0000000000157919 */ /* 0x000ee20000002500 */
[----:B-1----:R-:W-:-:S02]  /*0060*/  ISETP.GE.AND P2, PT, R0, 0x2, PT ;  /* 0x000000020000780c */ /* 0x002fc40003f46270 */
[C---:B0-----:R-:W-:Y:S02]  /*0070*/  ISETP.NE.AND P1, PT, R13.reuse, RZ, PT ;  /* 0x000000ff0d00720c */ /* 0x041fe40003f25270 */
[----:B------:R-:W-:-:S11]  /*0080*/  ISETP.GE.AND P0, PT, R13, R0, PT ;  /* 0x000000000d00720c */ /* 0x000fd60003f06270 */
[----:B------:R-:W0:Y:S01]  /*0090*/  @!P1 LDC.64 R8, c[0x0][0x390] ;  /* 0x0000e400ff089b82 */ /* 0x000e220000000a00 */
[----:B---3--:R-:W-:-:S04]  /*00a0*/  @!P1 IMAD R3, R21, R0, R21 ;  /* 0x0000000015039224 */ /* 0x008fc800078e0215 */
[----:B0-----:R-:W-:Y:S01]  /*00b0*/  @!P1 IMAD.WIDE R8, R3, 0x4, R8 ;  /* 0x0000000403089825 */ /* 0x001fe200078e0208 */
[----:B--2---:R-:W-:Y:S06]  /*00c0*/  @P0 BRA `(.L_x_1) ;  /* 0x00000000002c0947 */ /* 0x004fec0003800000 */
[----:B------:R-:W0:Y:S01]  /*00d0*/  LDC.64 R2, c[0x0][0x3a0] ;  /* 0x0000e800ff027b82 */ /* 0x000e220000000a00 */
[----:B------:R-:W-:-:S07]  /*00e0*/  IMAD R11, R21, R0, R13 ;  /* 0x00000000150b7224 */ /* 0x000fce00078e020d */
[----:B------:R-:W1:Y:S08]  /*00f0*/  LDC.64 R4, c[0x0][0x398] ;  /* 0x0000e600ff047b82 */ /* 0x000e700000000a00 */
[----:B------:R-:W2:Y:S01]  /*0100*/  LDC.64 R6, c[0x0][0x390] ;  /* 0x0000e400ff067b82 */ /* 0x000ea20000000a00 */
[----:B0-----:R-:W-:-:S05]  /*0110*/  IMAD.WIDE.U32 R2, R13, 0x4, R2 ;  /* 0x000000040d027825 */ /* 0x001fca00078e0002 */
[----:B------:R0:W-:Y:S01]  /*0120*/  STG.E desc[UR6][R2.64], RZ ;  /* 0x000000ff02007986 */ /* 0x0001e2000c101906 */
[----:B-1----:R-:W-:-:S04]  /*0130*/  IMAD.WIDE.U32 R4, R13, 0x4, R4 ;  /* 0x000000040d047825 */ /* 0x002fc800078e0004 */
[----:B------:R-:W-:Y:S02]  /*0140*/  IMAD.MOV.U32 R13, RZ, RZ, 0x7fffffff ;  /* 0x7fffffffff0d7424 */ /* 0x000fe400078e00ff */
[----:B--2---:R-:W-:-:S03]  /*0150*/  IMAD.WIDE.U32 R6, R11, 0x4, R6 ;  /* 0x000000040b067825 */ /* 0x004fc600078e0006 */
[----:B------:R0:W-:Y:S04]  /*0160*/  STG.E desc[UR6][R4.64], R13 ;  /* 0x0000000d04007986 */ /* 0x0001e8000c101906 */
[----:B------:R0:W-:Y:S02]  /*0170*/  STG.E desc[UR6][R6.64], R13 ;  /* 0x0000000d06007986 */ /* 0x0001e4000c101906 */
.L_x_1:
[----:B------:R-:W-:Y:S05]  /*0180*/  BSYNC.RECONVERGENT B0 ;  /* 0x0000000000007941 */ /* 0x000fea0003800200 */
.L_x_0:
[----:B------:R-:W-:Y:S06]  /*0190*/  BAR.SYNC.DEFER_BLOCKING 0x0 ;  /* 0x0000000000007b1d */ /* 0x000fec0000010000 */
[----:B------:R1:W-:Y:S02]  /*01a0*/  @!P1 STG.E desc[UR6][R8.64], RZ ;  /* 0x000000ff08009986 */ /* 0x0003e4000c101906 */
[----:B------:R-:W-:Y:S06]  /*01b0*/  BAR.SYNC.DEFER_BLOCKING 0x0 ;  /* 0x0000000000007b1d */ /* 0x000fec0000010000 */
[----:B------:R-:W-:Y:S05]  /*01c0*/  @!P2 EXIT ;  /* 0x000000000000a94d */ /* 0x000fea0003800000 */
[----:B------:R-:W-:Y:S01]  /*01d0*/  IMAD R21, R21, R0, RZ ;  /* 0x0000000015157224 */ /* 0x000fe200078e02ff */
[C---:B------:R-:W-:Y:S01]  /*01e0*/  LOP3.LUT R24, R0.reuse, 0x3, RZ, 0xc0, !PT ;  /* 0x0000000300187812 */ /* 0x040fe200078ec0ff */
[----:B------:R-:W-:Y:S01]  /*01f0*/  UMOV UR4, URZ ;  /* 0x000000ff00047c82 */ /* 0x000fe20008000000 */
[C---:B------:R-:W-:Y:S01]  /*0200*/  LOP3.LUT R20, R0.reuse, 0x7ffffffc, RZ, 0xc0, !PT ;  /* 0x7ffffffc00147812 */ /* 0x040fe200078ec0ff */
[----:B------:R-:W-:-:S07]  /*0210*/  VIADD R0, R0, 0xfffffffe ;  /* 0xfffffffe00007836 */ /* 0x000fce0000000000 */
.L_x_16:
[----:B--2---:R-:W2:Y:S01]  /*0220*/  LDCU UR8, c[0x0][0x380] ;  /* 0x00007000ff0877ac */ /* 0x004ea20008000800 */
[----:B------:R-:W-:Y:S02]  /*0230*/  IMAD.MOV.U32 R22, RZ, RZ, -0x1 ;  /* 0xffffffffff167424 */ /* 0x000fe400078e00ff */
[----:B01----:R-:W-:Y:S01]  /*0240*/  IMAD.MOV.U32 R12, RZ, RZ, 0x7fffffff ;  /* 0x7fffffffff0c7424 */ /* 0x003fe200078e00ff */
[----:B------:R-:W-:Y:S01]  /*0250*/  UMOV UR5, UR4 ;  /* 0x0000000400057c82 */ /* 0x000fe20008000000 */
[----:B0-----:R-:W-:Y:S01]  /*0260*/  IMAD.MOV.U32 R6, RZ, RZ, RZ ;  /* 0x000000ffff067224 */ /* 0x001fe200078e00ff */
[----:B------:R-:W-:Y:S01]  /*0270*/  ISETP.NE.AND P2, PT, R0, UR5, PT ;  /* 0x0000000500007c0c */ /* 0x000fe2000bf45270 */
[----:B------:R-:W-:Y:S02]  /*0280*/  UIADD3 UR4, UPT, UPT, UR4, 0x1, URZ ;  /* 0x0000000104047890 */ /* 0x000fe4000fffe0ff */
[----:B--2---:R-:W-:-:S09]  /*0290*/  UISETP.GE.U32.AND UP0, UPT, UR8, 0x4, UPT ;  /* 0x000000040800788c */ /* 0x004fd2000bf06070 */
[----:B------:R-:W-:Y:S05]  /*02a0*/  BRA.U !UP0, `(.L_x_2) ;  /* 0x0000000108bc7547 */ /* 0x000fea000b800000 */
[----:B------:R-:W0:Y:S01]  /*02b0*/  LDC.64 R2, c[0x0][0x3a0] ;  /* 0x0000e800ff027b82 */ /* 0x000e220000000a00 */
[----:B------:R-:W-:Y:S02]  /*02c0*/  IMAD.MOV.U32 R22, RZ, RZ, -0x1 ;  /* 0xffffffffff167424 */ /* 0x000fe400078e00ff */
[----:B------:R-:W-:Y:S02]  /*02d0*/  IMAD.MOV.U32 R12, RZ, RZ, 0x7fffffff ;  /* 0x7fffffffff0c7424 */ /* 0x000fe400078e00ff */
[----:B------:R-:W-:-:S03]  /*02e0*/  IMAD.MOV.U32 R13, RZ, RZ, RZ ;  /* 0x000000ffff0d7224 */ /* 0x000fc600078e00ff */
[----:B------:R-:W2:Y:S04]  /*02f0*/  LDC.64 R4, c[0x0][0x390] ;  /* 0x0000e400ff047b82 */ /* 0x000ea80000000a00 */
.L_x_3:
[----:B0-----:R-:W-:-:S05]  /*0300*/  IMAD.WIDE.U32 R6, R13, 0x4, R2 ;  /* 0x000000040d067825 */ /* 0x001fca00078e0002 */
[----:B-1----:R-:W3:Y:S04]  /*0310*/  LDG.E R9, desc[UR6][R6.64] ;  /* 0x0000000606097981 */ /* 0x002ee8000c1e1900 */
[----:B------:R-:W4:Y:S01]  /*0320*/  LDG.E R8, desc[UR6][R6.64+0x4] ;  /* 0x0000040606087981 */ /* 0x000f22000c1e1900 */
[----:B------:R-:W-:-:S03]  /*0330*/  IADD3 R14, P0, PT, R21, R13, RZ ;  /* 0x0000000d150e7210 */ /* 0x000fc60007f1e0ff */
[----:B------:R-:W5:Y:S02]  /*0340*/  LDG.E R16, desc[UR6][R6.64+0xc] ;  /* 0x00000c0606107981 */ /* 0x000f64000c1e1900 */
[----:B------:R-:W-:Y:S01]  /*0350*/  IMAD.X R15, RZ, RZ, RZ, P0 ;  /* 0x000000ffff0f7224 */ /* 0x000fe200000e06ff */
[----:B---3--:R-:W-:Y:S02]  /*0360*/  ISETP.NE.AND P1, PT, R9, RZ, PT ;  /* 0x000000ff0900720c */ /* 0x008fe40003f25270 */
[----:B----4-:R-:W-:Y:S02]  /*0370*/  ISETP.NE.AND P3, PT, R8, RZ, PT ;  /* 0x000000ff0800720c */ /* 0x010fe40003f65270 */
[----:B--2---:R-:W-:-:S09]  /*0380*/  LEA R8, P0, R14, R4, 0x2 ;  /* 0x000000040e087211 */ /* 0x004fd200078010ff */
[----:B------:R-:W0:Y:S01]  /*0390*/  @!P1 LDC.64 R10, c[0x0][0x390] ;  /* 0x0000e400ff0a9b82 */ /* 0x000e220000000a00 */
[----:B------:R-:W-:-:S04]  /*03a0*/  @!P1 IMAD.IADD R9, R21, 0x1, R13 ;  /* 0x0000000115099824 */ /* 0x000fc800078e020d */
[----:B0-----:R-:W-:Y:S01]  /*03b0*/  @!P1 IMAD.WIDE.U32 R10, R9, 0x4, R10 ;  /* 0x00000004090a9825 */ /* 0x001fe200078e000a */
[----:B------:R-:W-:Y:S02]  /*03c0*/  LEA.HI.X R9, R14, R5, R15, 0x2, P0 ;  /* 0x000000050e097211 */ /* 0x000fe400000f140f */
[----:B------:R-:W2:Y:S04]  /*03d0*/  LDG.E R14, desc[UR6][R6.64+0x8] ;  /* 0x00000806060e7981 */ /* 0x000ea8000c1e1900 */
[----:B------:R-:W3:Y:S04]  /*03e0*/  @!P1 LDG.E R11, desc[UR6][R10.64] ;  /* 0x000000060a0b9981 */ /* 0x000ee8000c1e1900 */
[----:B------:R-:W4:Y:S01]  /*03f0*/  @!P3 LDG.E R15, desc[UR6][R8.64+0x4] ;  /* 0x00000406080fb981 */ /* 0x000f22000c1e1900 */
[----:B------:R-:W-:-:S02]  /*0400*/  PLOP3.LUT P0, PT, PT, PT, PT, 0x80, 0x8 ;  /* 0x000000000008781c */ /* 0x000fc40003f0f070 */
[----:B---3--:R-:W-:Y:S02]  /*0410*/  @!P1 ISETP.GT.AND P6, PT, R11, R12, PT ;  /* 0x0000000c0b00920c */ /* 0x008fe40003fc4270 */
[----:B------:R-:W-:Y:S02]  /*0420*/  @!P1 VIMNMX R12, PT, PT, R12, R11, PT ;  /* 0x0000000b0c0c9248 */ /* 0x000fe40003fe0100 */
[----:B--2---:R-:W-:Y:S02]  /*0430*/  ISETP.NE.AND P4, PT, R14, RZ, PT ;  /* 0x000000ff0e00720c */ /* 0x004fe40003f85270 */
[----:B----4-:R-:W-:-:S04]  /*0440*/  @!P3 ISETP.GT.AND P5, PT, R15, R12, PT ;  /* 0x0000000c0f00b20c */ /* 0x010fc80003fa4270 */
[----:B------:R-:W-:Y:S02]  /*0450*/  @!P3 PLOP3.LUT P0, PT, P5, PT, PT, 0x80, 0x8 ;  /* 0x000000000008b81c */ /* 0x000fe40002f0f070 */
[----:B-----5:R-:W-:-:S05]  /*0460*/  ISETP.NE.AND P5, PT, R16, RZ, PT ;  /* 0x000000ff1000720c */ /* 0x020fca0003fa5270 */
[----:B------:R-:W2:Y:S08]  /*0470*/  @!P4 LDG.E R11, desc[UR6][R8.64+0x8] ;  /* 0x00000806080bc981 */ /* 0x000eb0000c1e1900 */
[----:B------:R-:W3:Y:S01]  /*0480*/  @!P5 LDG.E R17, desc[UR6][R8.64+0xc] ;  /* 0x00000c060811d981 */ /* 0x000ee2000c1e1900 */
[----:B------:R-:W-:Y:S02]  /*0490*/  @!P3 VIMNMX R12, PT, PT, R12, R15, PT ;  /* 0x0000000f0c0cb248 */ /* 0x000fe40003fe0100 */
[----:B------:R-:W-:-:S02]  /*04a0*/  @!P1 SEL R22, R22, R13, P6 ;  /* 0x0000000d16169207 */ /* 0x000fc40003000000 */
[----:B------:R-:W-:Y:S01]  /*04b0*/  PLOP3.LUT P1, PT, PT, PT, PT, 0x80, 0x8 ;  /* 0x000000000008781c */ /* 0x000fe20003f2f070 */
[----:B------:R-:W-:Y:S01]  /*04c0*/  @!P0 VIADD R22, R13, 0x1 ;  /* 0x000000010d168836 */ /* 0x000fe20000000000 */
[----:B------:R-:W-:Y:S02]  /*04d0*/  PLOP3.LUT P0, PT, PT, PT, PT, 0x80, 0x8 ;  /* 0x000000000008781c */ /* 0x000fe40003f0f070 */
[----:B--2---:R-:W-:Y:S02]  /*04e0*/  @!P4 ISETP.GT.AND P6, PT, R11, R12, PT ;  /* 0x0000000c0b00c20c */ /* 0x004fe40003fc4270 */
[----:B------:R-:W-:Y:S02]  /*04f0*/  @!P4 VIMNMX R12, PT, PT, R12, R11, PT ;  /* 0x0000000b0c0cc248 */ /* 0x000fe40003fe0100 */
[----:B------:R-:W-:Y:S02]  /*0500*/  @!P4 PLOP3.LUT P1, PT, P6, PT, PT, 0x80, 0x8 ;  /* 0x000000000008c81c */ /* 0x000fe4000372f070 */
[----:B---3--:R-:W-:-:S04]  /*0510*/  @!P5 ISETP.GT.AND P6, PT, R17, R12, PT ;  /* 0x0000000c1100d20c */ /* 0x008fc80003fc4270 */
[----:B------:R-:W-:-:S07]  /*0520*/  @!P5 PLOP3.LUT P0, PT, P6, PT, PT, 0x80, 0x8 ;  /* 0x000000000008d81c */ /* 0x000fce000370f070 */
[----:B------:R-:W-:-:S06]  /*0530*/  @!P1 VIADD R22, R13, 0x2 ;  /* 0x000000020d169836 */ /* 0x000fcc0000000000 */
[C---:B------:R-:W-:Y:S02]  /*0540*/  @!P0 VIADD R22, R13.reuse, 0x3 ;  /* 0x000000030d168836 */ /* 0x040fe40000000000 */
[----:B------:R-:W-:-:S05]  /*0550*/  VIADD R13, R13, 0x4 ;  /* 0x000000040d0d7836 */ /* 0x000fca0000000000 */
[----:B------:R-:W-:Y:S02]  /*0560*/  ISETP.NE.AND P0, PT, R13, R20, PT ;  /* 0x000000140d00720c */ /* 0x000fe40003f05270 */
[----:B------:R-:W-:-:S11]  /*0570*/  @!P5 VIMNMX R12, PT, PT, R12, R17, PT ;  /* 0x000000110c0cd248 */ /* 0x000fd60003fe0100 */
[----:B------:R-:W-:Y:S05]  /*0580*/  @P0 BRA `(.L_x_3) ;  /* 0xfffffffc005c0947 */ /* 0x000fea000383ffff */
[----:B------:R-:W-:-:S07]  /*0590*/  IMAD.MOV.U32 R6, RZ, RZ, R20 ;  /* 0x000000ffff067224 */ /* 0x000fce00078e0014 */
.L_x_2:
[----:B------:R-:W-:-:S13]  /*05a0*/  ISETP.NE.AND P0, PT, R24, RZ, PT ;  /* 0x000000ff1800720c */ /* 0x000fda0003f05270 */
[----:B------:R-:W-:Y:S05]  /*05b0*/  @!P0 BRA `(.L_x_4) ;  /* 0x0000000000888947 */ /* 0x000fea0003800000 */
[----:B------:R-:W0:Y:S02]  /*05c0*/  LDC.64 R2, c[0x0][0x3a0] ;  /* 0x0000e800ff027b82 */ /* 0x000e240000000a00 */
[----:B0-----:R-:W-:-:S05]  /*05d0*/  IMAD.WIDE.U32 R2, R6, 0x4, R2 ;  /* 0x0000000406027825 */ /* 0x001fca00078e0002 */
[----:B------:R-:W2:Y:S01]  /*05e0*/  LDG.E R4, desc[UR6][R2.64] ;  /* 0x0000000602047981 */ /* 0x000ea2000c1e1900 */
[----:B------:R-:W-:Y:S02]  /*05f0*/  ISETP.NE.AND P1, PT, R24, 0x1, PT ;  /* 0x000000011800780c */ /* 0x000fe40003f25270 */
[----:B--2---:R-:W-:-:S13]  /*0600*/  ISETP.NE.AND P0, PT, R4, RZ, PT ;  /* 0x000000ff0400720c */ /* 0x004fda0003f05270 */
[----:B------:R-:W-:Y:S05]  /*0610*/  @P0 BRA `(.L_x_5) ;  /* 0x00000000001c0947 */ /* 0x000fea0003800000 */
[----:B------:R-:W0:Y:S01]  /*0620*/  LDC.64 R4, c[0x0][0x390] ;  /* 0x0000e400ff047b82 */ /* 0x000e220000000a00 */
[----:B------:R-:W-:-:S04]  /*0630*/  IMAD.IADD R7, R21, 0x1, R6 ;  /* 0x0000000115077824 */ /* 0x000fc800078e0206 */
[----:B0-----:R-:W-:-:S06]  /*0640*/  IMAD.WIDE.U32 R4, R7, 0x4, R4 ;  /* 0x0000000407047825 */ /* 0x001fcc00078e0004 */
[----:B------:R-:W2:Y:S02]  /*0650*/  LDG.E R4, desc[UR6][R4.64] ;  /* 0x0000000604047981 */ /* 0x000ea4000c1e1900 */
[CC--:B--2---:R-:W-:Y:S02]  /*0660*/  ISETP.GT.AND P0, PT, R4.reuse, R12.reuse, PT ;  /* 0x0000000c0400720c */ /* 0x0c4fe40003f04270 */
[----:B------:R-:W-:Y:S02]  /*0670*/  VIMNMX R12, PT, PT, R4, R12, PT ;  /* 0x0000000c040c7248 */ /* 0x000fe40003fe0100 */
[----:B------:R-:W-:-:S09]  /*0680*/  SEL R22, R22, R6, P0 ;  /* 0x0000000616167207 */ /* 0x000fd20000000000 */
.L_x_5:
[----:B------:R-:W-:Y:S05]  /*0690*/  @!P1 BRA `(.L_x_4) ;  /* 0x0000000000509947 */ /* 0x000fea0003800000 */
[----:B------:R-:W2:Y:S01]  /*06a0*/  LDG.E R7, desc[UR6][R2.64+0x4] ;  /* 0x0000040602077981 */ /* 0x000ea2000c1e1900 */
[----:B------:R-:W0:Y:S01]  /*06b0*/  LDC.64 R10, c[0x0][0x390] ;  /* 0x0000e400ff0a7b82 */ /* 0x000e220000000a00 */
[----:B------:R-:W-:Y:S02]  /*06c0*/  IADD3 R5, P0, PT, R21, R6, RZ ;  /* 0x0000000615057210 */ /* 0x000fe40007f1e0ff */
[----:B------:R-:W-:-:S03]  /*06d0*/  ISETP.NE.AND P1, PT, R24, 0x2, PT ;  /* 0x000000021800780c */ /* 0x000fc60003f25270 */
[----:B-1----:R-:W-:Y:S01]  /*06e0*/  IMAD.X R8, RZ, RZ, RZ, P0 ;  /* 0x000000ffff087224 */ /* 0x002fe200000e06ff */
[----:B0-----:R-:W-:-:S04]  /*06f0*/  LEA R4, P3, R5, R10, 0x2 ;  /* 0x0000000a05047211 */ /* 0x001fc800078610ff */
[----:B------:R-:W-:Y:S02]  /*0700*/  LEA.HI.X R5, R5, R11, R8, 0x2, P3 ;  /* 0x0000000b05057211 */ /* 0x000fe400018f1408 */
[----:B--2---:R-:W-:-:S13]  /*0710*/  ISETP.NE.AND P0, PT, R7, RZ, PT ;  /* 0x000000ff0700720c */ /* 0x004fda0003f05270 */
[----:B------:R-:W-:Y:S05]  /*0720*/  @P0 BRA `(.L_x_6) ;  /* 0x0000000000100947 */ /* 0x000fea0003800000 */
[----:B------:R-:W2:Y:S02]  /*0730*/  LDG.E R7, desc[UR6][R4.64+0x4] ;  /* 0x0000040604077981 */ /* 0x000ea4000c1e1900 */
[CC--:B--2---:R-:W-:Y:S02]  /*0740*/  ISETP.GT.AND P0, PT, R7.reuse, R12.reuse, PT ;  /* 0x0000000c0700720c */ /* 0x0c4fe40003f04270 */
[----:B------:R-:W-:-:S11]  /*0750*/  VIMNMX R12, PT, PT, R7, R12, PT ;  /* 0x0000000c070c7248 */ /* 0x000fd60003fe0100 */
[----:B------:R-:W-:-:S07]  /*0760*/  @!P0 VIADD R22, R6, 0x1 ;  /* 0x0000000106168836 */ /* 0x000fce0000000000 */
.L_x_6:
[----:B------:R-:W-:Y:S05]  /*0770*/  @!P1 BRA `(.L_x_4) ;  /* 0x0000000000189947 */ /* 0x000fea0003800000 */
[----:B------:R-:W2:Y:S02]  /*0780*/  LDG.E R2, desc[UR6][R2.64+0x8] ;  /* 0x0000080602027981 */ /* 0x000ea4000c1e1900 */
[----:B--2---:R-:W-:-:S13]  /*0790*/  ISETP.NE.AND P0, PT, R2, RZ, PT ;  /* 0x000000ff0200720c */ /* 0x004fda0003f05270 */
[----:B------:R-:W-:Y:S05]  /*07a0*/  @P0 BRA `(.L_x_4) ;  /* 0x00000000000c0947 */ /* 0x000fea0003800000 */
[----:B------:R-:W2:Y:S02]  /*07b0*/  LDG.E R4, desc[UR6][R4.64+0x8] ;  /* 0x0000080604047981 */ /* 0x000ea4000c1e1900 */
[----:B--2---:R-:W-:-:S13]  /*07c0*/  ISETP.GT.AND P0, PT, R4, R12, PT ;  /* 0x0000000c0400720c */ /* 0x004fda0003f04270 */
[----:B------:R-:W-:-:S07]  /*07d0*/  @!P0 VIADD R22, R6, 0x2 ;  /* 0x0000000206168836 */ /* 0x000fce0000000000 */
.L_x_4:
[----:B------:R-:W0:Y:S01]  /*07e0*/  LDC R23, c[0x0][0x380] ;  /* 0x0000e000ff177b82 */ /* 0x000e220000000800 */
[----:B------:R-:W-:Y:S02]  /*07f0*/  IMAD.MOV.U32 R7, RZ, RZ, 0x1 ;  /* 0x00000001ff077424 */ /* 0x000fe400078e00ff */
[----:B------:R-:W-:Y:S02]  /*0800*/  IMAD.IADD R3, R21, 0x1, R22 ;  /* 0x0000000115037824 */ /* 0x000fe400078e0216 */
[----:B-1----:R-:W-:-:S03]  /*0810*/  IMAD.MOV.U32 R8, RZ, RZ, RZ ;  /* 0x000000ffff087224 */ /* 0x002fc600078e00ff */
[----:B------:R-:W1:Y:S08]  /*0820*/  LDC.64 R14, c[0x0][0x3a0] ;  /* 0x0000e800ff0e7b82 */ /* 0x000e700000000a00 */
[----:B------:R-:W2:Y:S01]  /*0830*/  LDC.64 R16, c[0x0][0x390] ;  /* 0x0000e400ff107b82 */ /* 0x000ea20000000a00 */
[----:B0-----:R-:W-:Y:S01]  /*0840*/  ISETP.GE.U32.AND P0, PT, R23, 0x4, PT ;  /* 0x000000041700780c */ /* 0x001fe20003f06070 */
[----:B-1----:R-:W-:-:S05]  /*0850*/  IMAD.WIDE R4, R22, 0x4, R14 ;  /* 0x0000000416047825 */ /* 0x002fca00078e020e */
[----:B------:R0:W-:Y:S01]  /*0860*/  STG.E desc[UR6][R4.64], R7 ;  /* 0x0000000704007986 */ /* 0x0001e2000c101906 */
[----:B--2---:R-:W-:Y:S01]  /*0870*/  IMAD.WIDE R2, R3, 0x4, R16 ;  /* 0x0000000403027825 */ /* 0x004fe200078e0210 */
[----:B------:R-:W-:Y:S06]  /*0880*/  BAR.SYNC.DEFER_BLOCKING 0x0 ;  /* 0x0000000000007b1d */ /* 0x000fec0000010000 */
[----:B------:R-:W-:Y:S05]  /*0890*/  @!P0 BRA `(.L_x_7) ;  /* 0x0000000400188947 */ /* 0x000fea0003800000 */
[----:B------:R-:W1:Y:S01]  /*08a0*/  LDC R23, c[0x0][0x380] ;  /* 0x0000e000ff177b82 */ /* 0x000e620000000800 */
[----:B------:R-:W-:-:S07]  /*08b0*/  IMAD.MOV.U32 R25, RZ, RZ, RZ ;  /* 0x000000ffff197224 */ /* 0x000fce00078e00ff */
[----:B------:R-:W2:Y:S08]  /*08c0*/  LDC.64 R14, c[0x0][0x3a0] ;  /* 0x0000e800ff0e7b82 */ /* 0x000eb00000000a00 */
[----:B------:R-:W3:Y:S08]  /*08d0*/  LDC.64 R16, c[0x0][0x390] ;  /* 0x0000e400ff107b82 */ /* 0x000ef00000000a00 */
[----:B0-----:R-:W0:Y:S08]  /*08e0*/  LDC.64 R4, c[0x0][0x388] ;  /* 0x0000e200ff047b82 */ /* 0x001e300000000a00 */
[----:B------:R-:W4:Y:S02]  /*08f0*/  LDC.64 R6, c[0x0][0x398] ;  /* 0x0000e600ff067b82 */ /* 0x000f240000000a00 */
.L_x_12:
[----:B-1----:R-:W-:Y:S02]  /*0900*/  IMAD R9, R22, R23, R25 ;  /* 0x0000001716097224 */ /* 0x002fe400078e0219 */
[----:B--2---:R-:W-:-:S04]  /*0910*/  IMAD.WIDE.U32 R10, R25, 0x4, R14 ;  /* 0x00000004190a7825 */ /* 0x004fc800078e000e */
[----:B0-----:R-:W-:Y:S01]  /*0920*/  IMAD.WIDE R8, R9, 0x4, R4 ;  /* 0x0000000409087825 */ /* 0x001fe200078e0204 */
[----:B------:R-:W2:Y:S04]  /*0930*/  LDG.E R12, desc[UR6][R10.64] ;  /* 0x000000060a0c7981 */ /* 0x000ea8000c1e1900 */
[----:B------:R-:W5:Y:S02]  /*0940*/  LDG.E R27, desc[UR6][R8.64] ;  /* 0x00000006081b7981 */ /* 0x000f64000c1e1900 */
[----:B-----5:R-:W-:-:S04]  /*0950*/  ISETP.NE.AND P0, PT, R27, RZ, PT ;  /* 0x000000ff1b00720c */ /* 0x020fc80003f05270 */
[----:B--2---:R-:W-:Y:S01]  /*0960*/  ISETP.NE.OR P0, PT, R12, RZ, !P0 ;  /* 0x000000ff0c00720c */ /* 0x004fe20004705670 */
[----:B----4-:R-:W-:-:S12]  /*0970*/  IMAD.WIDE.U32 R12, R25, 0x4, R6 ;  /* 0x00000004190c7825 */ /* 0x010fd800078e0006 */
[----:B------:R-:W-:Y:S05]  /*0980*/  @P0 BRA `(.L_x_8) ;  /* 0x0000000000280947 */ /* 0x000fea0003800000 */
[----:B------:R-:W2:Y:S02]  /*0990*/  LDG.E R28, desc[UR6][R2.64] ;  /* 0x00000006021c7981 */ /* 0x000ea4000c1e1900 */
[----:B--2---:R-:W-:-:S13]  /*09a0*/  ISETP.NE.AND P0, PT, R28, 0x7fffffff, PT ;  /* 0x7fffffff1c00780c */ /* 0x004fda0003f05270 */
[----:B------:R-:W-:Y:S05]  /*09b0*/  @!P0 BRA `(.L_x_8) ;  /* 0x00000000001c8947 */ /* 0x000fea0003800000 */
[----:B------:R-:W-:-:S04]  /*09c0*/  IMAD.IADD R19, R21, 0x1, R25 ;  /* 0x0000000115137824 */ /* 0x000fc800078e0219 */
[----:B---3--:R-:W-:-:S05]  /*09d0*/  IMAD.WIDE.U32 R18, R19, 0x4, R16 ;  /* 0x0000000413127825 */ /* 0x008fca00078e0010 */
[----:B------:R-:W2:Y:S01]  /*09e0*/  LDG.E R26, desc[UR6][R18.64] ;  /* 0x00000006121a7981 */ /* 0x000ea2000c1e1900 */
[----:B------:R-:W-:-:S05]  /*09f0*/  IMAD.IADD R27, R27, 0x1, R28 ;  /* 0x000000011b1b7824 */ /* 0x000fca00078e021c */
[----:B--2---:R-:W-:-:S13]  /*0a00*/  ISETP.GE.AND P0, PT, R27, R26, PT ;  /* 0x0000001a1b00720c */ /* 0x004fda0003f06270 */
[----:B------:R0:W-:Y:S04]  /*0a10*/  @!P0 STG.E desc[UR6][R18.64], R27 ;  /* 0x0000001b12008986 */ /* 0x0001e8000c101906 */
[----:B------:R0:W-:Y:S02]  /*0a20*/  @!P0 STG.E desc[UR6][R12.64], R27 ;  /* 0x0000001b0c008986 */ /* 0x0001e4000c101906 */
.L_x_8:
[----:B0-----:R-:W2:Y:S04]  /*0a30*/  LDG.E R27, desc[UR6][R8.64+0x4] ;  /* 0x00000406081b7981 */ /* 0x001ea8000c1e1900 */
[----:B------:R-:W4:Y:S01]  /*0a40*/  LDG.E R18, desc[UR6][R10.64+0x4] ;  /* 0x000004060a127981 */ /* 0x000f22000c1e1900 */
[----:B------:R-:W-:Y:S01]  /*0a50*/  IMAD.IADD R19, R21, 0x1, R25 ;  /* 0x0000000115137824 */ /* 0x000fe200078e0219 */
[----:B--2---:R-:W-:-:S04]  /*0a60*/  ISETP.NE.AND P0, PT, R27, RZ, PT ;  /* 0x000000ff1b00720c */ /* 0x004fc80003f05270 */
[----:B----4-:R-:W-:Y:S01]  /*0a70*/  ISETP.NE.OR P0, PT, R18, RZ, !P0 ;  /* 0x000000ff1200720c */ /* 0x010fe20004705670 */
[----:B---3--:R-:W-:-:S12]  /*0a80*/  IMAD.WIDE.U32 R18, R19, 0x4, R16 ;  /* 0x0000000413127825 */ /* 0x008fd800078e0010 */
[----:B------:R-:W-:Y:S05]  /*0a90*/  @P0 BRA `(.L_x_9) ;  /* 0x0000000000200947 */ /* 0x000fea0003800000 */
[----:B------:R-:W2:Y:S02]  /*0aa0*/  LDG.E R28, desc[UR6][R2.64] ;  /* 0x00000006021c7981 */ /* 0x000ea4000c1e1900 */
[----:B--2---:R-:W-:-:S13]  /*0ab0*/  ISETP.NE.AND P0, PT, R28, 0x7fffffff, PT ;  /* 0x7fffffff1c00780c */ /* 0x004fda0003f05270 */
[----:B------:R-:W-:Y:S05]  /*0ac0*/  @!P0 BRA `(.L_x_9) ;  /* 0x0000000000148947 */ /* 0x000fea0003800000 */
[----:B------:R-:W2:Y:S01]  /*0ad0*/  LDG.E R26, desc[UR6][R18.64+0x4] ;  /* 0x00000406121a7981 */ /* 0x000ea2000c1e1900 */
[----:B------:R-:W-:-:S05]  /*0ae0*/  IMAD.IADD R27, R27, 0x1, R28 ;  /* 0x000000011b1b7824 */ /* 0x000fca00078e021c */
[----:B--2---:R-:W-:-:S13]  /*0af0*/  ISETP.GE.AND P0, PT, R27, R26, PT ;  /* 0x0000001a1b00720c */ /* 0x004fda0003f06270 */
[----:B------:R0:W-:Y:S04]  /*0b00*/  @!P0 STG.E desc[UR6][R18.64+0x4], R27 ;  /* 0x0000041b12008986 */ /* 0x0001e8000c101906 */
[----:B------:R0:W-:Y:S02]  /*0b10*/  @!P0 STG.E desc[UR6][R12.64+0x4], R27 ;  /* 0x0000041b0c008986 */ /* 0x0001e4000c101906 */
.L_x_9:
[----:B0-----:R-:W2:Y:S04]  /*0b20*/  LDG.E R27, desc[UR6][R8.64+0x8] ;  /* 0x00000806081b7981 */ /* 0x001ea8000c1e1900 */
[----:B------:R-:W3:Y:S01]  /*0b30*/  LDG.E R26, desc[UR6][R10.64+0x8] ;  /* 0x000008060a1a7981 */ /* 0x000ee2000c1e1900 */
[----:B--2---:R-:W-:-:S04]  /*0b40*/  ISETP.NE.AND P0, PT, R27, RZ, PT ;  /* 0x000000ff1b00720c */ /* 0x004fc80003f05270 */
[----:B---3--:R-:W-:-:S13]  /*0b50*/  ISETP.NE.OR P0, PT, R26, RZ, !P0 ;  /* 0x000000ff1a00720c */ /* 0x008fda0004705670 */
        /* <DEDUP_REMOVED lines=9> */
.L_x_10:
[----:B------:R-:W2:Y:S04]  /*0bf0*/  LDG.E R9, desc[UR6][R8.64+0xc] ;  /* 0x00000c0608097981 */ /* 0x000ea8000c1e1900 */
        /* <DEDUP_REMOVED lines=12> */
.L_x_11:
[----:B------:R-:W-:-:S05]  /*0cc0*/  VIADD R25, R25, 0x4 ;  /* 0x0000000419197836 */ /* 0x000fca0000000000 */
[----:B------:R-:W-:-:S13]  /*0cd0*/  ISETP.NE.AND P0, PT, R25, R20, PT ;  /* 0x000000141900720c */ /* 0x000fda0003f05270 */
[----:B------:R-:W-:Y:S05]  /*0ce0*/  @P0 BRA `(.L_x_12) ;  /* 0xfffffffc00040947 */ /* 0x000fea000383ffff */
[----:B------:R-:W-:-:S07]  /*0cf0*/  IMAD.MOV.U32 R8, RZ, RZ, R20 ;  /* 0x000000ffff087224 */ /* 0x000fce00078e0014 */
.L_x_7:
[----:B------:R-:W-:-:S13]  /*0d00*/  ISETP.NE.AND P0, PT, R24, RZ, PT ;  /* 0x000000ff1800720c */ /* 0x000fda0003f05270 */
[----:B------:R-:W-:Y:S05]  /*0d10*/  @!P0 BRA `(.L_x_13) ;  /* 0x0000000000e08947 */ /* 0x000fea0003800000 */
[----:B0-----:R-:W0:Y:S01]  /*0d20*/  LDC.64 R4, c[0x0][0x388] ;  /* 0x0000e200ff047b82 */ /* 0x001e220000000a00 */
[----:B------:R-:W-:Y:S02]  /*0d30*/  IMAD R23, R22, R23, R8 ;  /* 0x0000001716177224 */ /* 0x000fe400078e0208 */
[----:B------:R-:W-:-:S05]  /*0d40*/  IMAD.WIDE.U32 R14, R8, 0x4, R14 ;  /* 0x00000004080e7825 */ /* 0x000fca00078e000e */
[----:B-1----:R-:W2:Y:S01]  /*0d50*/  LDG.E R9, desc[UR6][R14.64] ;  /* 0x000000060e097981 */ /* 0x002ea2000c1e1900 */
[----:B------:R-:W1:Y:S01]  /*0d60*/  LDC.64 R6, c[0x0][0x398] ;  /* 0x0000e600ff067b82 */ /* 0x000e620000000a00 */
[----:B0-----:R-:W-:-:S05]  /*0d70*/  IMAD.WIDE R4, R23, 0x4, R4 ;  /* 0x0000000417047825 */ /* 0x001fca00078e0204 */
[----:B------:R-:W3:Y:S01]  /*0d80*/  LDG.E R10, desc[UR6][R4.64] ;  /* 0x00000006040a7981 */ /* 0x000ee2000c1e1900 */
[----:B------:R-:W-:Y:S01]  /*0d90*/  ISETP.NE.AND P1, PT, R24, 0x1, PT ;  /* 0x000000011800780c */ /* 0x000fe20003f25270 */
[----:B-1----:R-:W-:Y:S01]  /*0da0*/  IMAD.WIDE.U32 R6, R8, 0x4, R6 ;  /* 0x0000000408067825 */ /* 0x002fe200078e0006 */
[----:B---3--:R-:W-:-:S04]  /*0db0*/  ISETP.NE.AND P0, PT, R10, RZ, PT ;  /* 0x000000ff0a00720c */ /* 0x008fc80003f05270 */
[----:B--2---:R-:W-:-:S13]  /*0dc0*/  ISETP.NE.OR P0, PT, R9, RZ, !P0 ;  /* 0x000000ff0900720c */ /* 0x004fda0004705670 */
[----:B------:R-:W-:Y:S05]  /*0dd0*/  @P0 BRA `(.L_x_14) ;  /* 0x0000000000280947 */ /* 0x000fea0003800000 */
[----:B------:R-:W2:Y:S02]  /*0de0*/  LDG.E R11, desc[UR6][R2.64] ;  /* 0x00000006020b7981 */ /* 0x000ea4000c1e1900 */
[----:B--2---:R-:W-:-:S13]  /*0df0*/  ISETP.NE.AND P0, PT, R11, 0x7fffffff, PT ;  /* 0x7fffffff0b00780c */ /* 0x004fda0003f05270 */
[----:B------:R-:W-:Y:S05]  /*0e00*/  @!P0 BRA `(.L_x_14) ;  /* 0x00000000001c8947 */ /* 0x000fea0003800000 */
[----:B------:R-:W-:-:S04]  /*0e10*/  IMAD.IADD R9, R21, 0x1, R8 ;  /* 0x0000000115097824 */ /* 0x000fc800078e0208 */
[----:B------:R-:W-:-:S05]  /*0e20*/  IMAD.WIDE.U32 R16, R9, 0x4, R16 ;  /* 0x0000000409107825 */ /* 0x000fca00078e0010 */
[----:B------:R-:W2:Y:S01]  /*0e30*/  LDG.E R9, desc[UR6][R16.64] ;  /* 0x0000000610097981 */ /* 0x000ea2000c1e1900 */
[----:B------:R-:W-:-:S05]  /*0e40*/  IMAD.IADD R11, R10, 0x1, R11 ;  /* 0x000000010a0b7824 */ /* 0x000fca00078e020b */
[----:B--2---:R-:W-:-:S13]  /*0e50*/  ISETP.GE.AND P0, PT, R11, R9, PT ;  /* 0x000000090b00720c */ /* 0x004fda0003f06270 */
[----:B------:R0:W-:Y:S04]  /*0e60*/  @!P0 STG.E desc[UR6][R16.64], R11 ;  /* 0x0000000b10008986 */ /* 0x0001e8000c101906 */
[----:B------:R0:W-:Y:S02]  /*0e70*/  @!P0 STG.E desc[UR6][R6.64], R11 ;  /* 0x0000000b06008986 */ /* 0x0001e4000c101906 */
.L_x_14:
[----:B------:R-:W-:Y:S05]  /*0e80*/  @!P1 BRA `(.L_x_13) ;  /* 0x0000000000849947 */ /* 0x000fea0003800000 */
[----:B------:R-:W2:Y:S01]  /*0e90*/  LDG.E R12, desc[UR6][R4.64+0x4] ;  /* 0x00000406040c7981 */ /* 0x000ea2000c1e1900 */
[----:B0-----:R-:W0:Y:S03]  /*0ea0*/  LDC.64 R16, c[0x0][0x390] ;  /* 0x0000e400ff107b82 */ /* 0x001e260000000a00 */
[----:B------:R-:W3:Y:S01]  /*0eb0*/  LDG.E R9, desc[UR6][R14.64+0x4] ;  /* 0x000004060e097981 */ /* 0x000ee2000c1e1900 */
[----:B------:R-:W-:Y:S02]  /*0ec0*/  IADD3 R10, P1, PT, R21, R8, RZ ;  /* 0x00000008150a7210 */ /* 0x000fe40007f3e0ff */
[----:B------:R-:W-:-:S03]  /*0ed0*/  ISETP.NE.AND P3, PT, R24, 0x2, PT ;  /* 0x000000021800780c */ /* 0x000fc60003f65270 */
[----:B------:R-:W-:Y:S01]  /*0ee0*/  IMAD.X R11, RZ, RZ, RZ, P1 ;  /* 0x000000ffff0b7224 */ /* 0x000fe200008e06ff */
[----:B0-----:R-:W-:Y:S02]  /*0ef0*/  LEA R8, P1, R10, R16, 0x2 ;  /* 0x000000100a087211 */ /* 0x001fe400078210ff */
[----:B--2---:R-:W-:-:S04]  /*0f00*/  ISETP.NE.AND P0, PT, R12, RZ, PT ;  /* 0x000000ff0c00720c */ /* 0x004fc80003f05270 */
[----:B---3--:R-:W-:Y:S02]  /*0f10*/  ISETP.NE.OR P0, PT, R9, RZ, !P0 ;  /* 0x000000ff0900720c */ /* 0x008fe40004705670 */
[----:B------:R-:W-:-:S11]  /*0f20*/  LEA.HI.X R9, R10, R17, R11, 0x2, P1 ;  /* 0x000000110a097211 */ /* 0x000fd600008f140b */
        /* <DEDUP_REMOVED lines=9> */
.L_x_15:
[----:B------:R-:W-:Y:S05]  /*0fc0*/  @!P3 BRA `(.L_x_13) ;  /* 0x000000000034b947 */ /* 0x000fea0003800000 */
        /* <DEDUP_REMOVED lines=13> */
.L_x_13:
[----:B------:R-:W-:Y:S06]  /*10a0*/  BAR.SYNC.DEFER_BLOCKING 0x0 ;  /* 0x0000000000007b1d */ /* 0x000fec0000010000 */
[----:B------:R-:W-:Y:S05]  /*10b0*/  @P2 BRA `(.L_x_16) ;  /* 0xfffffff000582947 */ /* 0x000fea000383ffff */
[----:B------:R-:W-:Y:S05]  /*10c0*/  EXIT ;  /* 0x000000000000794d */ /* 0x000fea0003800000 */
.L_x_17:
[----:B------:R-:W-:-:S00]  /*10d0*/  BRA `(.L_x_17) ;  /* 0xfffffffc00fc7947 */ /* 0x000fc0000383ffff */
[----:B------:R-:W-:-:S00]  /*10e0*/  NOP ;  /* 0x0000000000007918 */ /* 0x000fc00000000000 */
        /* <DEDUP_REMOVED lines=9> */
.L_x_18:


//--------------------- .nv.shared.reserved.0     --------------------------
	.section	.nv.shared.reserved.0,"aw",@nobits
	.weak		__nv_reservedSMEM_offset_0_alias
	.size		__nv_reservedSMEM_offset_0_alias, 0, 64
	.other		__nv_reservedSMEM_offset_0_alias,@"STO_CUDA_RESERVED_SHARED STV_DEFAULT"
__nv_reservedSMEM_offset_0_alias:
	.zero		0
	.zero		64


//--------------------- .nv.constant0._Z15dijkstra_kerneliPiS_S_S_ --------------------------
	.section	.nv.constant0._Z15dijkstra_kerneliPiS_S_S_,"a",@progbits
	.sectionflags	@""
	.align	4
.nv.constant0._Z15dijkstra_kerneliPiS_S_S_:
	.zero		936


//--------------------- SYMBOLS --------------------------

	.type		.nv.reservedSmem.offset0,@object
	.size		.nv.reservedSmem.offset0,0x4
